//
// Generated by NVIDIA NVVM Compiler
//
// Compiler Build ID: CL-36424714
// Cuda compilation tools, release 13.0, V13.0.88
// Based on NVVM 20.0.0
//

.version 9.0
.target sm_100
.address_size 64

	// .globl	_Z10kernel_addPiS_S_

.visible .entry _Z10kernel_addPiS_S_(
	.param .u64 .ptr .align 1 _Z10kernel_addPiS_S__param_0,
	.param .u64 .ptr .align 1 _Z10kernel_addPiS_S__param_1,
	.param .u64 .ptr .align 1 _Z10kernel_addPiS_S__param_2
)
{
	.reg .b32 	%r<4>;
	.reg .b64 	%rd<7>;

	ld.param.u64 	%rd1, [_Z10kernel_addPiS_S__param_0];
	ld.param.u64 	%rd2, [_Z10kernel_addPiS_S__param_1];
	ld.param.u64 	%rd3, [_Z10kernel_addPiS_S__param_2];
	cvta.to.global.u64 	%rd4, %rd3;
	cvta.to.global.u64 	%rd5, %rd2;
	cvta.to.global.u64 	%rd6, %rd1;
	ld.global.u32 	%r1, [%rd6];
	ld.global.u32 	%r2, [%rd5];
	add.s32 	%r3, %r2, %r1;
	st.global.u32 	[%rd4], %r3;
	ret;

}


// ===== COMPILED SASS (sm_100) =====

	.target	sm_100

	.elftype	@"ET_EXEC"


//--------------------- .note.nv.tkinfo           --------------------------
	.section	.note.nv.tkinfo,"",@"SHT_NOTE"
	.sectionflags	@"SHF_NOTE_NV_TKINFO"
	.tkinfo
        /*0018*/ 	.word	0x00000002
        /*0030*/ 	.string	""
        /*0030*/ 	.string	"ptxas"
        /*0030*/ 	.string	"Cuda compilation tools, release 13.0, V13.0.88"
        /*0030*/ 	.string	"Build cuda_13.0.r13.0/compiler.36424714_0"
        /*0030*/ 	.string	"-arch sm_100 -m 64 "



//--------------------- .note.nv.cuinfo           --------------------------
	.section	.note.nv.cuinfo,"",@"SHT_NOTE"
	.sectionflags	@"SHF_NOTE_NV_CUINFO"
        /*0018*/ 	.short	0x0002
        /*001a*/ 	.short	0x0064
        /*001c*/ 	.short	0x0082
	.zero		2


//--------------------- .nv.info                  --------------------------
	.section	.nv.info,"",@"SHT_CUDA_INFO"
	.align	4


	//----- nvinfo : EIATTR_REGCOUNT
	.align		4
        /*0000*/ 	.byte	0x04, 0x2f
        /*0002*/ 	.short	(.L_1 - .L_0)
	.align		4
.L_0:
        /*0004*/ 	.word	index@(_Z10kernel_addPiS_S_)
        /*0008*/ 	.word	0x0000000c


	//----- nvinfo : EIATTR_FRAME_SIZE
	.align		4
.L_1:
        /*000c*/ 	.byte	0x04, 0x11
        /*000e*/ 	.short	(.L_3 - .L_2)
	.align		4
.L_2:
        /*0010*/ 	.word	index@(_Z10kernel_addPiS_S_)
        /*0014*/ 	.word	0x00000000


	//----- nvinfo : EIATTR_MIN_STACK_SIZE
	.align		4
.L_3:
        /*0018*/ 	.byte	0x04, 0x12
        /*001a*/ 	.short	(.L_5 - .L_4)
	.align		4
.L_4:
        /*001c*/ 	.word	index@(_Z10kernel_addPiS_S_)
        /*0020*/ 	.word	0x00000000
.L_5:


//--------------------- .nv.compat                --------------------------
	.section	.nv.compat,"",@"SHT_CUDA_COMPAT_INFO"
	.align	4
        /*0000*/ 	.byte	0x02, 0x09, 0x00, 0x00, 0x02, 0x02, 0x01, 0x00, 0x02, 0x05, 0x05, 0x00, 0x03, 0x07, 0x01, 0x01
        /*0010*/ 	.byte	0x02, 0x03, 0x00, 0x00, 0x02, 0x06, 0x01, 0x00, 0x04, 0x0b, 0x08, 0x00, 0x09, 0x00, 0x00, 0x00
        /*0020*/ 	.byte	0x00, 0x00, 0x00, 0x00


//--------------------- .nv.info._Z10kernel_addPiS_S_ --------------------------
	.section	.nv.info._Z10kernel_addPiS_S_,"",@"SHT_CUDA_INFO"
	.sectionflags	@""
	.align	4


	//----- nvinfo : EIATTR_CUDA_API_VERSION
	.align		4
        /*0000*/ 	.byte	0x04, 0x37
        /*0002*/ 	.short	(.L_7 - .L_6)
.L_6:
        /*0004*/ 	.word	0x00000082


	//----- nvinfo : EIATTR_KPARAM_INFO
	.align		4
.L_7:
        /*0008*/ 	.byte	0x04, 0x17
        /*000a*/ 	.short	(.L_9 - .L_8)
.L_8:
        /*000c*/ 	.word	0x00000000
        /*0010*/ 	.short	0x0002
        /*0012*/ 	.short	0x0010
        /*0014*/ 	.byte	0x00, 0xf5, 0x21, 0x00


	//----- nvinfo : EIATTR_KPARAM_INFO
	.align		4
.L_9:
        /*0018*/ 	.byte	0x04, 0x17
        /*001a*/ 	.short	(.L_11 - .L_10)
.L_10:
        /*001c*/ 	.word	0x00000000
        /*0020*/ 	.short	0x0001
        /*0022*/ 	.short	0x0008
        /*0024*/ 	.byte	0x00, 0xf5, 0x21, 0x00


	//----- nvinfo : EIATTR_KPARAM_INFO
	.align		4
.L_11:
        /*0028*/ 	.byte	0x04, 0x17
        /*002a*/ 	.short	(.L_13 - .L_12)
.L_12:
        /*002c*/ 	.word	0x00000000
        /*0030*/ 	.short	0x0000
        /*0032*/ 	.short	0x0000
        /*0034*/ 	.byte	0x00, 0xf5, 0x21, 0x00


	//----- nvinfo : EIATTR_SPARSE_MMA_MASK
	.align		4
.L_13:
        /*0038*/ 	.byte	0x03, 0x50
        /*003a*/ 	.short	0x0000


	//----- nvinfo : EIATTR_MAXREG_COUNT
	.align		4
        /*003c*/ 	.byte	0x03, 0x1b
        /*003e*/ 	.short	0x00ff


	//----- nvinfo : EIATTR_MERCURY_ISA_VERSION
	.align		4
        /*0040*/ 	.byte	0x03, 0x5f
        /*0042*/ 	.short	0x0101


	//----- nvinfo : EIATTR_VRC_CTA_INIT_COUNT
	.align		4
        /*0044*/ 	.byte	0x02, 0x4a
	.zero		1
	.zero		1


	//----- nvinfo : EIATTR_EXIT_INSTR_OFFSETS
	.align		4
        /*0048*/ 	.byte	0x04, 0x1c
        /*004a*/ 	.short	(.L_15 - .L_14)


	//   ....[0]....
.L_14:
        /*004c*/ 	.word	0x00000090


	//----- nvinfo : EIATTR_CBANK_PARAM_SIZE
	.align		4
.L_15:
        /*0050*/ 	.byte	0x03, 0x19
        /*0052*/ 	.short	0x0018


	//----- nvinfo : EIATTR_PARAM_CBANK
	.align		4
        /*0054*/ 	.byte	0x04, 0x0a
        /*0056*/ 	.short	(.L_17 - .L_16)
	.align		4
.L_16:
        /*0058*/ 	.word	index@(.nv.constant0._Z10kernel_addPiS_S_)
        /*005c*/ 	.short	0x0380
        /*005e*/ 	.short	0x0018


	//----- nvinfo : EIATTR_SW_WAR
	.align		4
.L_17:
        /*0060*/ 	.byte	0x04, 0x36
        /*0062*/ 	.short	(.L_19 - .L_18)
.L_18:
        /*0064*/ 	.word	0x00000008
.L_19:


//--------------------- .nv.callgraph             --------------------------
	.section	.nv.callgraph,"",@"SHT_CUDA_CALLGRAPH"
	.align	4
	.sectionentsize	8
	.align		4
        /*0000*/ 	.word	0x00000000
	.align		4
        /*0004*/ 	.word	0xffffffff
	.align		4
        /*0008*/ 	.word	0x00000000
	.align		4
        /*000c*/ 	.word	0xfffffffe
	.align		4
        /*0010*/ 	.word	0x00000000
	.align		4
        /*0014*/ 	.word	0xfffffffd
	.align		4
        /*0018*/ 	.word	0x00000000
	.align		4
        /*001c*/ 	.word	0xfffffffc


//--------------------- .text._Z10kernel_addPiS_S_ --------------------------
	.section	.text._Z10kernel_addPiS_S_,"ax",@progbits
	.align	128
        .global         _Z10kernel_addPiS_S_
        .type           _Z10kernel_addPiS_S_,@function
        .size           _Z10kernel_addPiS_S_,(.L_x_1 - _Z10kernel_addPiS_S_)
        .other          _Z10kernel_addPiS_S_,@"STO_CUDA_ENTRY STV_DEFAULT"
_Z10kernel_addPiS_S_:
.text._Z10kernel_addPiS_S_:
[----:B------:R-:W-:Y:S08]  /*0000*/  LDC R1, c[0x0][0x37c] ;  /* 0x0000df00ff017b82 */ /* 0x000ff00000000800 */
[----:B------:R-:W0:Y:S01]  /*0010*/  LDC.64 R2, c[0x0][0x380] ;  /* 0x0000e000ff027b82 */ /* 0x000e220000000a00 */
[----:B------:R-:W0:Y:S07]  /*0020*/  LDCU.64 UR4, c[0x0][0x358] ;  /* 0x00006b00ff0477ac */ /* 0x000e2e0008000a00 */
[----:B------:R-:W1:Y:S01]  /*0030*/  LDC.64 R4, c[0x0][0x388] ;  /* 0x0000e200ff047b82 */ /* 0x000e620000000a00 */
[----:B0-----:R-:W2:Y:S04]  /*0040*/  LDG.E R2, desc[UR4][R2.64] ;  /* 0x0000000402027981 */ /* 0x001ea8000c1e1900 */
[----:B-1----:R-:W2:Y:S03]  /*0050*/  LDG.E R5, desc[UR4][R4.64] ;  /* 0x0000000404057981 */ /* 0x002ea6000c1e1900 */
[----:B------:R-:W0:Y:S01]  /*0060*/  LDC.64 R6, c[0x0][0x390] ;  /* 0x0000e400ff067b82 */ /* 0x000e220000000a00 */
[----:B--2---:R-:W-:-:S05]  /*0070*/  IADD3 R9, PT, PT, R2, R5, RZ ;  /* 0x0000000502097210 */ /* 0x004fca0007ffe0ff */
[----:B0-----:R-:W-:Y:S01]  /*0080*/  STG.E desc[UR4][R6.64], R9 ;  /* 0x0000000906007986 */ /* 0x001fe2000c101904 */
[----:B------:R-:W-:Y:S05]  /*0090*/  EXIT ;  /* 0x000000000000794d */ /* 0x000fea0003800000 */
.L_x_0:
[----:B------:R-:W-:-:S00]  /*00a0*/  BRA `(.L_x_0) ;  /* 0xfffffffc00fc7947 */ /* 0x000fc0000383ffff */
[----:B------:R-:W-:-:S00]  /*00b0*/  NOP ;  /* 0x0000000000007918 */ /* 0x000fc00000000000 */
        /* <DEDUP_REMOVED lines=12> */
.L_x_1:


//--------------------- .nv.shared.reserved.0     --------------------------
	.section	.nv.shared.reserved.0,"aw",@nobits
	.weak		__nv_reservedSMEM_offset_0_alias
	.size		__nv_reservedSMEM_offset_0_alias, 0, 64
	.other		__nv_reservedSMEM_offset_0_alias,@"STO_CUDA_RESERVED_SHARED STV_DEFAULT"
__nv_reservedSMEM_offset_0_alias:
	.zero		0
	.zero		64


//--------------------- .nv.constant0._Z10kernel_addPiS_S_ --------------------------
	.section	.nv.constant0._Z10kernel_addPiS_S_,"a",@progbits
	.sectionflags	@""
	.align	4
.nv.constant0._Z10kernel_addPiS_S_:
	.zero		920


//--------------------- SYMBOLS --------------------------

	.type		.nv.reservedSmem.offset0,@object
	.size		.nv.reservedSmem.offset0,0x4
